//
// Generated by NVIDIA NVVM Compiler
//
// Compiler Build ID: CL-36424714
// Cuda compilation tools, release 13.0, V13.0.88
// Based on NVVM 20.0.0
//

.version 9.0
.target sm_100
.address_size 64

	// .globl	_Z9reductionPfS_i
// _ZZ9reductionPfS_iE4s_in has been demoted

.visible .entry _Z9reductionPfS_i(
	.param .u64 .ptr .align 1 _Z9reductionPfS_i_param_0,
	.param .u64 .ptr .align 1 _Z9reductionPfS_i_param_1,
	.param .u32 _Z9reductionPfS_i_param_2
)
{
	.reg .pred 	%p<12>;
	.reg .b32 	%r<9>;
	.reg .b32 	%f<35>;
	.reg .b64 	%rd<9>;
	// demoted variable
	.shared .align 4 .b8 _ZZ9reductionPfS_iE4s_in[4096];
	ld.param.u64 	%rd1, [_Z9reductionPfS_i_param_0];
	ld.param.u64 	%rd2, [_Z9reductionPfS_i_param_1];
	ld.param.u32 	%r4, [_Z9reductionPfS_i_param_2];
	mov.u32 	%r1, %ctaid.x;
	mov.u32 	%r2, %tid.x;
	setp.ge.s32 	%p1, %r2, %r4;
	mov.f32 	%f34, 0f00000000;
	@%p1 bra 	$L__BB0_2;
	cvta.to.global.u64 	%rd3, %rd1;
	shl.b32 	%r5, %r1, 10;
	or.b32  	%r6, %r5, %r2;
	mul.wide.u32 	%rd4, %r6, 4;
	add.s64 	%rd5, %rd3, %rd4;
	ld.global.f32 	%f34, [%rd5];
$L__BB0_2:
	shl.b32 	%r7, %r2, 2;
	mov.u32 	%r8, _ZZ9reductionPfS_iE4s_in;
	add.s32 	%r3, %r8, %r7;
	st.shared.f32 	[%r3], %f34;
	bar.sync 	0;
	setp.gt.u32 	%p2, %r2, 511;
	@%p2 bra 	$L__BB0_4;
	ld.shared.f32 	%f4, [%r3+2048];
	ld.shared.f32 	%f5, [%r3];
	add.f32 	%f6, %f4, %f5;
	st.shared.f32 	[%r3], %f6;
$L__BB0_4:
	bar.sync 	0;
	setp.gt.u32 	%p3, %r2, 255;
	@%p3 bra 	$L__BB0_6;
	ld.shared.f32 	%f7, [%r3+1024];
	ld.shared.f32 	%f8, [%r3];
	add.f32 	%f9, %f7, %f8;
	st.shared.f32 	[%r3], %f9;
$L__BB0_6:
	bar.sync 	0;
	setp.gt.u32 	%p4, %r2, 127;
	@%p4 bra 	$L__BB0_8;
	ld.shared.f32 	%f10, [%r3+512];
	ld.shared.f32 	%f11, [%r3];
	add.f32 	%f12, %f10, %f11;
	st.shared.f32 	[%r3], %f12;
$L__BB0_8:
	bar.sync 	0;
	setp.gt.u32 	%p5, %r2, 63;
	@%p5 bra 	$L__BB0_10;
	ld.shared.f32 	%f13, [%r3+256];
	ld.shared.f32 	%f14, [%r3];
	add.f32 	%f15, %f13, %f14;
	st.shared.f32 	[%r3], %f15;
$L__BB0_10:
	bar.sync 	0;
	setp.gt.u32 	%p6, %r2, 31;
	@%p6 bra 	$L__BB0_17;
	ld.volatile.shared.f32 	%f16, [%r3+128];
	ld.volatile.shared.f32 	%f17, [%r3];
	add.f32 	%f18, %f16, %f17;
	st.volatile.shared.f32 	[%r3], %f18;
	setp.gt.u32 	%p7, %r2, 15;
	@%p7 bra 	$L__BB0_17;
	ld.volatile.shared.f32 	%f19, [%r3+64];
	ld.volatile.shared.f32 	%f20, [%r3];
	add.f32 	%f21, %f19, %f20;
	st.volatile.shared.f32 	[%r3], %f21;
	setp.gt.u32 	%p8, %r2, 7;
	@%p8 bra 	$L__BB0_17;
	ld.volatile.shared.f32 	%f22, [%r3+32];
	ld.volatile.shared.f32 	%f23, [%r3];
	add.f32 	%f24, %f22, %f23;
	st.volatile.shared.f32 	[%r3], %f24;
	setp.gt.u32 	%p9, %r2, 3;
	@%p9 bra 	$L__BB0_17;
	ld.volatile.shared.f32 	%f25, [%r3+16];
	ld.volatile.shared.f32 	%f26, [%r3];
	add.f32 	%f27, %f25, %f26;
	st.volatile.shared.f32 	[%r3], %f27;
	setp.gt.u32 	%p10, %r2, 1;
	@%p10 bra 	$L__BB0_17;
	ld.volatile.shared.f32 	%f28, [%r3+8];
	ld.volatile.shared.f32 	%f29, [%r3];
	add.f32 	%f30, %f28, %f29;
	st.volatile.shared.f32 	[%r3], %f30;
	setp.ne.s32 	%p11, %r2, 0;
	@%p11 bra 	$L__BB0_17;
	ld.volatile.shared.f32 	%f31, [_ZZ9reductionPfS_iE4s_in+4];
	ld.volatile.shared.f32 	%f32, [_ZZ9reductionPfS_iE4s_in];
	add.f32 	%f33, %f31, %f32;
	st.volatile.shared.f32 	[_ZZ9reductionPfS_iE4s_in], %f33;
	cvta.to.global.u64 	%rd6, %rd2;
	mul.wide.u32 	%rd7, %r1, 4;
	add.s64 	%rd8, %rd6, %rd7;
	st.global.f32 	[%rd8], %f33;
$L__BB0_17:
	ret;

}


// ===== COMPILED SASS (sm_100) =====

	.target	sm_100

	.elftype	@"ET_EXEC"


//--------------------- .note.nv.tkinfo           --------------------------
	.section	.note.nv.tkinfo,"",@"SHT_NOTE"
	.sectionflags	@"SHF_NOTE_NV_TKINFO"
	.tkinfo
        /*0018*/ 	.word	0x00000002
        /*0030*/ 	.string	""
        /*0030*/ 	.string	"ptxas"
        /*0030*/ 	.string	"Cuda compilation tools, release 13.0, V13.0.88"
        /*0030*/ 	.string	"Build cuda_13.0.r13.0/compiler.36424714_0"
        /*0030*/ 	.string	"-arch sm_100 -m 64 "



//--------------------- .note.nv.cuinfo           --------------------------
	.section	.note.nv.cuinfo,"",@"SHT_NOTE"
	.sectionflags	@"SHF_NOTE_NV_CUINFO"
        /*0018*/ 	.short	0x0002
        /*001a*/ 	.short	0x0064
        /*001c*/ 	.short	0x0082
	.zero		2


//--------------------- .nv.info                  --------------------------
	.section	.nv.info,"",@"SHT_CUDA_INFO"
	.align	4


	//----- nvinfo : EIATTR_REGCOUNT
	.align		4
        /*0000*/ 	.byte	0x04, 0x2f
        /*0002*/ 	.short	(.L_1 - .L_0)
	.align		4
.L_0:
        /*0004*/ 	.word	index@(_Z9reductionPfS_i)
        /*0008*/ 	.word	0x0000000b


	//----- nvinfo : EIATTR_FRAME_SIZE
	.align		4
.L_1:
        /*000c*/ 	.byte	0x04, 0x11
        /*000e*/ 	.short	(.L_3 - .L_2)
	.align		4
.L_2:
        /*0010*/ 	.word	index@(_Z9reductionPfS_i)
        /*0014*/ 	.word	0x00000000


	//----- nvinfo : EIATTR_MIN_STACK_SIZE
	.align		4
.L_3:
        /*0018*/ 	.byte	0x04, 0x12
        /*001a*/ 	.short	(.L_5 - .L_4)
	.align		4
.L_4:
        /*001c*/ 	.word	index@(_Z9reductionPfS_i)
        /*0020*/ 	.word	0x00000000
.L_5:


//--------------------- .nv.compat                --------------------------
	.section	.nv.compat,"",@"SHT_CUDA_COMPAT_INFO"
	.align	4
        /*0000*/ 	.byte	0x02, 0x09, 0x00, 0x00, 0x02, 0x02, 0x01, 0x00, 0x02, 0x05, 0x05, 0x00, 0x03, 0x07, 0x01, 0x01
        /*0010*/ 	.byte	0x02, 0x03, 0x00, 0x00, 0x02, 0x06, 0x01, 0x00, 0x04, 0x0b, 0x08, 0x00, 0x09, 0x00, 0x00, 0x00
        /*0020*/ 	.byte	0x00, 0x00, 0x00, 0x00


//--------------------- .nv.info._Z9reductionPfS_i --------------------------
	.section	.nv.info._Z9reductionPfS_i,"",@"SHT_CUDA_INFO"
	.sectionflags	@""
	.align	4


	//----- nvinfo : EIATTR_CUDA_API_VERSION
	.align		4
        /*0000*/ 	.byte	0x04, 0x37
        /*0002*/ 	.short	(.L_7 - .L_6)
.L_6:
        /*0004*/ 	.word	0x00000082


	//----- nvinfo : EIATTR_KPARAM_INFO
	.align		4
.L_7:
        /*0008*/ 	.byte	0x04, 0x17
        /*000a*/ 	.short	(.L_9 - .L_8)
.L_8:
        /*000c*/ 	.word	0x00000000
        /*0010*/ 	.short	0x0002
        /*0012*/ 	.short	0x0010
        /*0014*/ 	.byte	0x00, 0xf0, 0x11, 0x00


	//----- nvinfo : EIATTR_KPARAM_INFO
	.align		4
.L_9:
        /*0018*/ 	.byte	0x04, 0x17
        /*001a*/ 	.short	(.L_11 - .L_10)
.L_10:
        /*001c*/ 	.word	0x00000000
        /*0020*/ 	.short	0x0001
        /*0022*/ 	.short	0x0008
        /*0024*/ 	.byte	0x00, 0xf5, 0x21, 0x00


	//----- nvinfo : EIATTR_KPARAM_INFO
	.align		4
.L_11:
        /*0028*/ 	.byte	0x04, 0x17
        /*002a*/ 	.short	(.L_13 - .L_12)
.L_12:
        /*002c*/ 	.word	0x00000000
        /*0030*/ 	.short	0x0000
        /*0032*/ 	.short	0x0000
        /*0034*/ 	.byte	0x00, 0xf5, 0x21, 0x00


	//----- nvinfo : EIATTR_SPARSE_MMA_MASK
	.align		4
.L_13:
        /*0038*/ 	.byte	0x03, 0x50
        /*003a*/ 	.short	0x0000


	//----- nvinfo : EIATTR_MAXREG_COUNT
	.align		4
        /*003c*/ 	.byte	0x03, 0x1b
        /*003e*/ 	.short	0x00ff


	//----- nvinfo : EIATTR_NUM_BARRIERS
	.align		4
        /*0040*/ 	.byte	0x02, 0x4c
        /*0042*/ 	.byte	0x01
	.zero		1


	//----- nvinfo : EIATTR_MERCURY_ISA_VERSION
	.align		4
        /*0044*/ 	.byte	0x03, 0x5f
        /*0046*/ 	.short	0x0101


	//----- nvinfo : EIATTR_VRC_CTA_INIT_COUNT
	.align		4
        /*0048*/ 	.byte	0x02, 0x4a
	.zero		1
	.zero		1


	//----- nvinfo : EIATTR_EXIT_INSTR_OFFSETS
	.align		4
        /*004c*/ 	.byte	0x04, 0x1c
        /*004e*/ 	.short	(.L_15 - .L_14)


	//   ....[0]....
.L_14:
        /*0050*/ 	.word	0x000002b0


	//   ....[1]....
        /*0054*/ 	.word	0x00000310


	//   ....[2]....
        /*0058*/ 	.word	0x00000370


	//   ....[3]....
        /*005c*/ 	.word	0x000003d0


	//   ....[4]....
        /*0060*/ 	.word	0x00000430


	//   ....[5]....
        /*0064*/ 	.word	0x00000490


	//   ....[6]....
        /*0068*/ 	.word	0x00000510


	//----- nvinfo : EIATTR_CBANK_PARAM_SIZE
	.align		4
.L_15:
        /*006c*/ 	.byte	0x03, 0x19
        /*006e*/ 	.short	0x0014


	//----- nvinfo : EIATTR_PARAM_CBANK
	.align		4
        /*0070*/ 	.byte	0x04, 0x0a
        /*0072*/ 	.short	(.L_17 - .L_16)
	.align		4
.L_16:
        /*0074*/ 	.word	index@(.nv.constant0._Z9reductionPfS_i)
        /*0078*/ 	.short	0x0380
        /*007a*/ 	.short	0x0014


	//----- nvinfo : EIATTR_SW_WAR
	.align		4
.L_17:
        /*007c*/ 	.byte	0x04, 0x36
        /*007e*/ 	.short	(.L_19 - .L_18)
.L_18:
        /*0080*/ 	.word	0x00000008
.L_19:


//--------------------- .nv.callgraph             --------------------------
	.section	.nv.callgraph,"",@"SHT_CUDA_CALLGRAPH"
	.align	4
	.sectionentsize	8
	.align		4
        /*0000*/ 	.word	0x00000000
	.align		4
        /*0004*/ 	.word	0xffffffff
	.align		4
        /*0008*/ 	.word	0x00000000
	.align		4
        /*000c*/ 	.word	0xfffffffe
	.align		4
        /*0010*/ 	.word	0x00000000
	.align		4
        /*0014*/ 	.word	0xfffffffd
	.align		4
        /*0018*/ 	.word	0x00000000
	.align		4
        /*001c*/ 	.word	0xfffffffc


//--------------------- .text._Z9reductionPfS_i   --------------------------
	.section	.text._Z9reductionPfS_i,"ax",@progbits
	.align	128
        .global         _Z9reductionPfS_i
        .type           _Z9reductionPfS_i,@function
        .size           _Z9reductionPfS_i,(.L_x_1 - _Z9reductionPfS_i)
        .other          _Z9reductionPfS_i,@"STO_CUDA_ENTRY STV_DEFAULT"
_Z9reductionPfS_i:
.text._Z9reductionPfS_i:
[----:B------:R-:W-:Y:S01]  /*0000*/  LDC R1, c[0x0][0x37c] ;  /* 0x0000df00ff017b82 */ /* 0x000fe20000000800 */
[----:B------:R-:W0:Y:S01]  /*0010*/  S2R R2, SR_TID.X ;  /* 0x0000000000027919 */ /* 0x000e220000002100 */
[----:B------:R-:W0:Y:S01]  /*0020*/  LDCU UR4, c[0x0][0x390] ;  /* 0x00007200ff0477ac */ /* 0x000e220008000800 */
[----:B------:R-:W-:Y:S01]  /*0030*/  HFMA2 R6, -RZ, RZ, 0, 0 ;  /* 0x00000000ff067431 */ /* 0x000fe200000001ff */
[----:B------:R-:W1:Y:S01]  /*0040*/  S2R R0, SR_CTAID.X ;  /* 0x0000000000007919 */ /* 0x000e620000002500 */
[----:B------:R-:W2:Y:S01]  /*0050*/  LDCU.64 UR6, c[0x0][0x358] ;  /* 0x00006b00ff0677ac */ /* 0x000ea20008000a00 */
[----:B0-----:R-:W-:-:S13]  /*0060*/  ISETP.GE.AND P0, PT, R2, UR4, PT ;  /* 0x0000000402007c0c */ /* 0x001fda000bf06270 */
[----:B------:R-:W0:Y:S01]  /*0070*/  @!P0 LDC.64 R4, c[0x0][0x380] ;  /* 0x0000e000ff048b82 */ /* 0x000e220000000a00 */
[----:B-1----:R-:W-:-:S05]  /*0080*/  @!P0 IMAD.SHL.U32 R3, R0, 0x400, RZ ;  /* 0x0000040000038824 */ /* 0x002fca00078e00ff */
[----:B------:R-:W-:-:S05]  /*0090*/  @!P0 LOP3.LUT R3, R3, R2, RZ, 0xfc, !PT ;  /* 0x0000000203038212 */ /* 0x000fca00078efcff */
[----:B0-----:R-:W-:-:S05]  /*00a0*/  @!P0 IMAD.WIDE.U32 R4, R3, 0x4, R4 ;  /* 0x0000000403048825 */ /* 0x001fca00078e0004 */
[----:B--2---:R-:W2:Y:S01]  /*00b0*/  @!P0 LDG.E R6, desc[UR6][R4.64] ;  /* 0x0000000604068981 */ /* 0x004ea2000c1e1900 */
[----:B------:R-:W0:Y:S01]  /*00c0*/  S2UR UR5, SR_CgaCtaId ;  /* 0x00000000000579c3 */ /* 0x000e220000008800 */
[----:B------:R-:W-:Y:S01]  /*00d0*/  UMOV UR4, 0x400 ;  /* 0x0000040000047882 */ /* 0x000fe20000000000 */
[C---:B------:R-:W-:Y:S02]  /*00e0*/  ISETP.GT.U32.AND P0, PT, R2.reuse, 0x1ff, PT ;  /* 0x000001ff0200780c */ /* 0x040fe40003f04070 */
[----:B------:R-:W-:Y:S01]  /*00f0*/  ISETP.GT.U32.AND P1, PT, R2, 0xff, PT ;  /* 0x000000ff0200780c */ /* 0x000fe20003f24070 */
[----:B0-----:R-:W-:-:S06]  /*0100*/  ULEA UR4, UR5, UR4, 0x18 ;  /* 0x0000000405047291 */ /* 0x001fcc000f8ec0ff */
[----:B------:R-:W-:-:S05]  /*0110*/  LEA R3, R2, UR4, 0x2 ;  /* 0x0000000402037c11 */ /* 0x000fca000f8e10ff */
[----:B--2---:R-:W-:Y:S01]  /*0120*/  STS [R3], R6 ;  /* 0x0000000603007388 */ /* 0x004fe20000000800 */
[----:B------:R-:W-:Y:S06]  /*0130*/  BAR.SYNC.DEFER_BLOCKING 0x0 ;  /* 0x0000000000007b1d */ /* 0x000fec0000010000 */
[----:B------:R-:W-:Y:S04]  /*0140*/  @!P0 LDS R7, [R3+0x800] ;  /* 0x0008000003078984 */ /* 0x000fe80000000800 */
[----:B------:R-:W0:Y:S02]  /*0150*/  @!P0 LDS R8, [R3] ;  /* 0x0000000003088984 */ /* 0x000e240000000800 */
[----:B0-----:R-:W-:-:S05]  /*0160*/  @!P0 FADD R8, R7, R8 ;  /* 0x0000000807088221 */ /* 0x001fca0000000000 */
[----:B------:R-:W-:Y:S01]  /*0170*/  @!P0 STS [R3], R8 ;  /* 0x0000000803008388 */ /* 0x000fe20000000800 */
[----:B------:R-:W-:Y:S01]  /*0180*/  BAR.SYNC.DEFER_BLOCKING 0x0 ;  /* 0x0000000000007b1d */ /* 0x000fe20000010000 */
[----:B------:R-:W-:-:S05]  /*0190*/  ISETP.GT.U32.AND P0, PT, R2, 0x7f, PT ;  /* 0x0000007f0200780c */ /* 0x000fca0003f04070 */
        /* <DEDUP_REMOVED lines=15> */
[----:B------:R0:W-:Y:S01]  /*0290*/  @!P1 STS [R3], R8 ;  /* 0x0000000803009388 */ /* 0x0001e20000000800 */
[----:B------:R-:W-:Y:S06]  /*02a0*/  BAR.SYNC.DEFER_BLOCKING 0x0 ;  /* 0x0000000000007b1d */ /* 0x000fec0000010000 */
[----:B------:R-:W-:Y:S05]  /*02b0*/  @P0 EXIT ;  /* 0x000000000000094d */ /* 0x000fea0003800000 */
[----:B------:R-:W-:Y:S01]  /*02c0*/  LDS R4, [R3+0x80] ;  /* 0x0000800003047984 */ /* 0x000fe20000000800 */
[----:B------:R-:W-:-:S03]  /*02d0*/  ISETP.GT.U32.AND P0, PT, R2, 0xf, PT ;  /* 0x0000000f0200780c */ /* 0x000fc60003f04070 */
[----:B------:R-:W1:Y:S02]  /*02e0*/  LDS R5, [R3] ;  /* 0x0000000003057984 */ /* 0x000e640000000800 */
[----:B-1----:R-:W-:-:S05]  /*02f0*/  FADD R4, R4, R5 ;  /* 0x0000000504047221 */ /* 0x002fca0000000000 */
[----:B------:R1:W-:Y:S03]  /*0300*/  STS [R3], R4 ;  /* 0x0000000403007388 */ /* 0x0003e60000000800 */
[----:B------:R-:W-:Y:S05]  /*0310*/  @P0 EXIT ;  /* 0x000000000000094d */ /* 0x000fea0003800000 */
[----:B-1----:R-:W-:Y:S01]  /*0320*/  LDS R4, [R3+0x40] ;  /* 0x0000400003047984 */ /* 0x002fe20000000800 */
        /* <DEDUP_REMOVED lines=18> */
[----:B------:R-:W-:-:S03]  /*0450*/  ISETP.NE.AND P0, PT, R2, RZ, PT ;  /* 0x000000ff0200720c */ /* 0x000fc60003f05270 */
[----:B------:R-:W1:Y:S02]  /*0460*/  LDS R5, [R3] ;  /* 0x0000000003057984 */ /* 0x000e640000000800 */
[----:B-1----:R-:W-:-:S05]  /*0470*/  FADD R4, R4, R5 ;  /* 0x0000000504047221 */ /* 0x002fca0000000000 */
[----:B------:R1:W-:Y:S03]  /*0480*/  STS [R3], R4 ;  /* 0x0000000403007388 */ /* 0x0003e60000000800 */
[----:B------:R-:W-:Y:S05]  /*0490*/  @P0 EXIT ;  /* 0x000000000000094d */ /* 0x000fea0003800000 */
[----:B-1----:R-:W-:Y:S01]  /*04a0*/  LDS R4, [UR4+0x4] ;  /* 0x00000404ff047984 */ /* 0x002fe20008000800 */
[----:B0-----:R-:W0:Y:S03]  /*04b0*/  LDC.64 R2, c[0x0][0x388] ;  /* 0x0000e200ff027b82 */ /* 0x001e260000000a00 */
[----:B------:R-:W1:Y:S01]  /*04c0*/  LDS R5, [UR4] ;  /* 0x00000004ff057984 */ /* 0x000e620008000800 */
[----:B0-----:R-:W-:-:S04]  /*04d0*/  IMAD.WIDE.U32 R2, R0, 0x4, R2 ;  /* 0x0000000400027825 */ /* 0x001fc800078e0002 */
[----:B-1----:R-:W-:-:S05]  /*04e0*/  FADD R5, R4, R5 ;  /* 0x0000000504057221 */ /* 0x002fca0000000000 */
[----:B------:R-:W-:Y:S04]  /*04f0*/  STS [UR4], R5 ;  /* 0x00000005ff007988 */ /* 0x000fe80008000804 */
[----:B------:R-:W-:Y:S01]  /*0500*/  STG.E desc[UR6][R2.64], R5 ;  /* 0x0000000502007986 */ /* 0x000fe2000c101906 */
[----:B------:R-:W-:Y:S05]  /*0510*/  EXIT ;  /* 0x000000000000794d */ /* 0x000fea0003800000 */
.L_x_0:
[----:B------:R-:W-:-:S00]  /*0520*/  BRA `(.L_x_0) ;  /* 0xfffffffc00fc7947 */ /* 0x000fc0000383ffff */
[----:B------:R-:W-:-:S00]  /*0530*/  NOP ;  /* 0x0000000000007918 */ /* 0x000fc00000000000 */
        /* <DEDUP_REMOVED lines=12> */
.L_x_1:


//--------------------- .nv.shared._Z9reductionPfS_i --------------------------
	.section	.nv.shared._Z9reductionPfS_i,"aw",@nobits
	.sectionflags	@""
	.align	4
.nv.shared._Z9reductionPfS_i:
	.zero		5120


//--------------------- .nv.shared.reserved.0     --------------------------
	.section	.nv.shared.reserved.0,"aw",@nobits
	.weak		__nv_reservedSMEM_offset_0_alias
	.size		__nv_reservedSMEM_offset_0_alias, 0, 64
	.other		__nv_reservedSMEM_offset_0_alias,@"STO_CUDA_RESERVED_SHARED STV_DEFAULT"
__nv_reservedSMEM_offset_0_alias:
	.zero		0
	.zero		64


//--------------------- .nv.constant0._Z9reductionPfS_i --------------------------
	.section	.nv.constant0._Z9reductionPfS_i,"a",@progbits
	.sectionflags	@""
	.align	4
.nv.constant0._Z9reductionPfS_i:
	.zero		916


//--------------------- SYMBOLS --------------------------

	.type		.nv.reservedSmem.offset0,@object
	.size		.nv.reservedSmem.offset0,0x4
	.type		.nv.reservedSmem.cap,@object
	.size		.nv.reservedSmem.cap,0x4
